//
// Generated by NVIDIA NVVM Compiler
//
// Compiler Build ID: CL-36424714
// Cuda compilation tools, release 13.0, V13.0.88
// Based on NVVM 20.0.0
//

.version 9.0
.target sm_100
.address_size 64

	// .globl	_Z29color_to_grayscale_conversionPhS_ii

.visible .entry _Z29color_to_grayscale_conversionPhS_ii(
	.param .u64 .ptr .align 1 _Z29color_to_grayscale_conversionPhS_ii_param_0,
	.param .u64 .ptr .align 1 _Z29color_to_grayscale_conversionPhS_ii_param_1,
	.param .u32 _Z29color_to_grayscale_conversionPhS_ii_param_2,
	.param .u32 _Z29color_to_grayscale_conversionPhS_ii_param_3
)
{
	.reg .pred 	%p<4>;
	.reg .b16 	%rs<4>;
	.reg .b32 	%r<16>;
	.reg .b32 	%f<6>;
	.reg .b64 	%rd<9>;
	.reg .b64 	%fd<4>;

	ld.param.u64 	%rd1, [_Z29color_to_grayscale_conversionPhS_ii_param_0];
	ld.param.u64 	%rd2, [_Z29color_to_grayscale_conversionPhS_ii_param_1];
	ld.param.u32 	%r3, [_Z29color_to_grayscale_conversionPhS_ii_param_2];
	ld.param.u32 	%r4, [_Z29color_to_grayscale_conversionPhS_ii_param_3];
	mov.u32 	%r6, %ctaid.x;
	mov.u32 	%r7, %ntid.x;
	mov.u32 	%r8, %tid.x;
	mad.lo.s32 	%r1, %r6, %r7, %r8;
	mov.u32 	%r9, %ctaid.y;
	mov.u32 	%r10, %ntid.y;
	mov.u32 	%r11, %tid.y;
	mad.lo.s32 	%r12, %r9, %r10, %r11;
	setp.ge.s32 	%p1, %r1, %r3;
	setp.ge.s32 	%p2, %r12, %r4;
	or.pred  	%p3, %p1, %p2;
	@%p3 bra 	$L__BB0_2;
	cvta.to.global.u64 	%rd3, %rd2;
	cvta.to.global.u64 	%rd4, %rd1;
	mad.lo.s32 	%r13, %r3, %r12, %r1;
	mul.lo.s32 	%r14, %r13, 3;
	cvt.s64.s32 	%rd5, %r14;
	add.s64 	%rd6, %rd3, %rd5;
	ld.global.u8 	%rs1, [%rd6];
	ld.global.u8 	%rs2, [%rd6+1];
	ld.global.u8 	%rs3, [%rd6+2];
	cvt.rn.f32.u16 	%f1, %rs1;
	mul.f32 	%f2, %f1, 0f3E570A3D;
	mul.f32 	%f3, %f2, 0f3F3851EC;
	cvt.rn.f32.u16 	%f4, %rs2;
	mul.f32 	%f5, %f3, %f4;
	cvt.f64.f32 	%fd1, %f5;
	cvt.rn.f64.u16 	%fd2, %rs3;
	fma.rn.f64 	%fd3, %fd2, 0d3F7CAC083126E979, %fd1;
	cvt.rzi.u32.f64 	%r15, %fd3;
	cvt.s64.s32 	%rd7, %r13;
	add.s64 	%rd8, %rd4, %rd7;
	st.global.u8 	[%rd8], %r15;
$L__BB0_2:
	ret;

}


// ===== COMPILED SASS (sm_100) =====

	.target	sm_100

	.elftype	@"ET_EXEC"


//--------------------- .note.nv.tkinfo           --------------------------
	.section	.note.nv.tkinfo,"",@"SHT_NOTE"
	.sectionflags	@"SHF_NOTE_NV_TKINFO"
	.tkinfo
        /*0018*/ 	.word	0x00000002
        /*0030*/ 	.string	""
        /*0030*/ 	.string	"ptxas"
        /*0030*/ 	.string	"Cuda compilation tools, release 13.0, V13.0.88"
        /*0030*/ 	.string	"Build cuda_13.0.r13.0/compiler.36424714_0"
        /*0030*/ 	.string	"-arch sm_100 -m 64 "



//--------------------- .note.nv.cuinfo           --------------------------
	.section	.note.nv.cuinfo,"",@"SHT_NOTE"
	.sectionflags	@"SHF_NOTE_NV_CUINFO"
        /*0018*/ 	.short	0x0002
        /*001a*/ 	.short	0x0064
        /*001c*/ 	.short	0x0082
	.zero		2


//--------------------- .nv.info                  --------------------------
	.section	.nv.info,"",@"SHT_CUDA_INFO"
	.align	4


	//----- nvinfo : EIATTR_REGCOUNT
	.align		4
        /*0000*/ 	.byte	0x04, 0x2f
        /*0002*/ 	.short	(.L_1 - .L_0)
	.align		4
.L_0:
        /*0004*/ 	.word	index@(_Z29color_to_grayscale_conversionPhS_ii)
        /*0008*/ 	.word	0x0000000b


	//----- nvinfo : EIATTR_FRAME_SIZE
	.align		4
.L_1:
        /*000c*/ 	.byte	0x04, 0x11
        /*000e*/ 	.short	(.L_3 - .L_2)
	.align		4
.L_2:
        /*0010*/ 	.word	index@(_Z29color_to_grayscale_conversionPhS_ii)
        /*0014*/ 	.word	0x00000000


	//----- nvinfo : EIATTR_MIN_STACK_SIZE
	.align		4
.L_3:
        /*0018*/ 	.byte	0x04, 0x12
        /*001a*/ 	.short	(.L_5 - .L_4)
	.align		4
.L_4:
        /*001c*/ 	.word	index@(_Z29color_to_grayscale_conversionPhS_ii)
        /*0020*/ 	.word	0x00000000
.L_5:


//--------------------- .nv.compat                --------------------------
	.section	.nv.compat,"",@"SHT_CUDA_COMPAT_INFO"
	.align	4
        /*0000*/ 	.byte	0x02, 0x09, 0x00, 0x00, 0x02, 0x02, 0x01, 0x00, 0x02, 0x05, 0x05, 0x00, 0x03, 0x07, 0x01, 0x01
        /*0010*/ 	.byte	0x02, 0x03, 0x00, 0x00, 0x02, 0x06, 0x01, 0x00, 0x04, 0x0b, 0x08, 0x00, 0x01, 0x00, 0x00, 0x00
        /*0020*/ 	.byte	0x00, 0x00, 0x00, 0x00


//--------------------- .nv.info._Z29color_to_grayscale_conversionPhS_ii --------------------------
	.section	.nv.info._Z29color_to_grayscale_conversionPhS_ii,"",@"SHT_CUDA_INFO"
	.sectionflags	@""
	.align	4


	//----- nvinfo : EIATTR_CUDA_API_VERSION
	.align		4
        /*0000*/ 	.byte	0x04, 0x37
        /*0002*/ 	.short	(.L_7 - .L_6)
.L_6:
        /*0004*/ 	.word	0x00000082


	//----- nvinfo : EIATTR_KPARAM_INFO
	.align		4
.L_7:
        /*0008*/ 	.byte	0x04, 0x17
        /*000a*/ 	.short	(.L_9 - .L_8)
.L_8:
        /*000c*/ 	.word	0x00000000
        /*0010*/ 	.short	0x0003
        /*0012*/ 	.short	0x0014
        /*0014*/ 	.byte	0x00, 0xf0, 0x11, 0x00


	//----- nvinfo : EIATTR_KPARAM_INFO
	.align		4
.L_9:
        /*0018*/ 	.byte	0x04, 0x17
        /*001a*/ 	.short	(.L_11 - .L_10)
.L_10:
        /*001c*/ 	.word	0x00000000
        /*0020*/ 	.short	0x0002
        /*0022*/ 	.short	0x0010
        /*0024*/ 	.byte	0x00, 0xf0, 0x11, 0x00


	//----- nvinfo : EIATTR_KPARAM_INFO
	.align		4
.L_11:
        /*0028*/ 	.byte	0x04, 0x17
        /*002a*/ 	.short	(.L_13 - .L_12)
.L_12:
        /*002c*/ 	.word	0x00000000
        /*0030*/ 	.short	0x0001
        /*0032*/ 	.short	0x0008
        /*0034*/ 	.byte	0x00, 0xf5, 0x21, 0x00


	//----- nvinfo : EIATTR_KPARAM_INFO
	.align		4
.L_13:
        /*0038*/ 	.byte	0x04, 0x17
        /*003a*/ 	.short	(.L_15 - .L_14)
.L_14:
        /*003c*/ 	.word	0x00000000
        /*0040*/ 	.short	0x0000
        /*0042*/ 	.short	0x0000
        /*0044*/ 	.byte	0x00, 0xf5, 0x21, 0x00


	//----- nvinfo : EIATTR_SPARSE_MMA_MASK
	.align		4
.L_15:
        /*0048*/ 	.byte	0x03, 0x50
        /*004a*/ 	.short	0x0000


	//----- nvinfo : EIATTR_MAXREG_COUNT
	.align		4
        /*004c*/ 	.byte	0x03, 0x1b
        /*004e*/ 	.short	0x00ff


	//----- nvinfo : EIATTR_MERCURY_ISA_VERSION
	.align		4
        /*0050*/ 	.byte	0x03, 0x5f
        /*0052*/ 	.short	0x0101


	//----- nvinfo : EIATTR_VRC_CTA_INIT_COUNT
	.align		4
        /*0054*/ 	.byte	0x02, 0x4a
	.zero		1
	.zero		1


	//----- nvinfo : EIATTR_EXIT_INSTR_OFFSETS
	.align		4
        /*0058*/ 	.byte	0x04, 0x1c
        /*005a*/ 	.short	(.L_17 - .L_16)


	//   ....[0]....
.L_16:
        /*005c*/ 	.word	0x000000c0


	//   ....[1]....
        /*0060*/ 	.word	0x00000240


	//----- nvinfo : EIATTR_CBANK_PARAM_SIZE
	.align		4
.L_17:
        /*0064*/ 	.byte	0x03, 0x19
        /*0066*/ 	.short	0x0018


	//----- nvinfo : EIATTR_PARAM_CBANK
	.align		4
        /*0068*/ 	.byte	0x04, 0x0a
        /*006a*/ 	.short	(.L_19 - .L_18)
	.align		4
.L_18:
        /*006c*/ 	.word	index@(.nv.constant0._Z29color_to_grayscale_conversionPhS_ii)
        /*0070*/ 	.short	0x0380
        /*0072*/ 	.short	0x0018


	//----- nvinfo : EIATTR_SW_WAR
	.align		4
.L_19:
        /*0074*/ 	.byte	0x04, 0x36
        /*0076*/ 	.short	(.L_21 - .L_20)
.L_20:
        /*0078*/ 	.word	0x00000008
.L_21:


//--------------------- .nv.callgraph             --------------------------
	.section	.nv.callgraph,"",@"SHT_CUDA_CALLGRAPH"
	.align	4
	.sectionentsize	8
	.align		4
        /*0000*/ 	.word	0x00000000
	.align		4
        /*0004*/ 	.word	0xffffffff
	.align		4
        /*0008*/ 	.word	0x00000000
	.align		4
        /*000c*/ 	.word	0xfffffffe
	.align		4
        /*0010*/ 	.word	0x00000000
	.align		4
        /*0014*/ 	.word	0xfffffffd
	.align		4
        /*0018*/ 	.word	0x00000000
	.align		4
        /*001c*/ 	.word	0xfffffffc


//--------------------- .text._Z29color_to_grayscale_conversionPhS_ii --------------------------
	.section	.text._Z29color_to_grayscale_conversionPhS_ii,"ax",@progbits
	.align	128
        .global         _Z29color_to_grayscale_conversionPhS_ii
        .type           _Z29color_to_grayscale_conversionPhS_ii,@function
        .size           _Z29color_to_grayscale_conversionPhS_ii,(.L_x_1 - _Z29color_to_grayscale_conversionPhS_ii)
        .other          _Z29color_to_grayscale_conversionPhS_ii,@"STO_CUDA_ENTRY STV_DEFAULT"
_Z29color_to_grayscale_conversionPhS_ii:
.text._Z29color_to_grayscale_conversionPhS_ii:
[----:B------:R-:W-:Y:S01]  /*0000*/  LDC R1, c[0x0][0x37c] ;  /* 0x0000df00ff017b82 */ /* 0x000fe20000000800 */
[----:B------:R-:W0:Y:S07]  /*0010*/  S2R R2, SR_TID.Y ;  /* 0x0000000000027919 */ /* 0x000e2e0000002200 */
[----:B------:R-:W1:Y:S01]  /*0020*/  LDC R0, c[0x0][0x360] ;  /* 0x0000d800ff007b82 */ /* 0x000e620000000800 */
[----:B------:R-:W2:Y:S01]  /*0030*/  LDCU.64 UR6, c[0x0][0x390] ;  /* 0x00007200ff0677ac */ /* 0x000ea20008000a00 */
[----:B------:R-:W1:Y:S06]  /*0040*/  S2R R5, SR_TID.X ;  /* 0x0000000000057919 */ /* 0x000e6c0000002100 */
[----:B------:R-:W0:Y:S08]  /*0050*/  S2UR UR5, SR_CTAID.Y ;  /* 0x00000000000579c3 */ /* 0x000e300000002600 */
[----:B------:R-:W0:Y:S08]  /*0060*/  LDC R3, c[0x0][0x364] ;  /* 0x0000d900ff037b82 */ /* 0x000e300000000800 */
[----:B------:R-:W1:Y:S01]  /*0070*/  S2UR UR4, SR_CTAID.X ;  /* 0x00000000000479c3 */ /* 0x000e620000002500 */
[----:B0-----:R-:W-:-:S05]  /*0080*/  IMAD R3, R3, UR5, R2 ;  /* 0x0000000503037c24 */ /* 0x001fca000f8e0202 */
[----:B--2---:R-:W-:Y:S01]  /*0090*/  ISETP.GE.AND P0, PT, R3, UR7, PT ;  /* 0x0000000703007c0c */ /* 0x004fe2000bf06270 */
[----:B-1----:R-:W-:-:S05]  /*00a0*/  IMAD R0, R0, UR4, R5 ;  /* 0x0000000400007c24 */ /* 0x002fca000f8e0205 */
[----:B------:R-:W-:-:S13]  /*00b0*/  ISETP.GE.OR P0, PT, R0, UR6, P0 ;  /* 0x0000000600007c0c */ /* 0x000fda0008706670 */
[----:B------:R-:W-:Y:S05]  /*00c0*/  @P0 EXIT ;  /* 0x000000000000094d */ /* 0x000fea0003800000 */
[----:B------:R-:W0:Y:S01]  /*00d0*/  LDCU.128 UR12, c[0x0][0x380] ;  /* 0x00007000ff0c77ac */ /* 0x000e220008000c00 */
[----:B------:R-:W-:Y:S01]  /*00e0*/  IMAD R0, R3, UR6, R0 ;  /* 0x0000000603007c24 */ /* 0x000fe2000f8e0200 */
[----:B------:R-:W1:Y:S03]  /*00f0*/  LDCU.64 UR4, c[0x0][0x358] ;  /* 0x00006b00ff0477ac */ /* 0x000e660008000a00 */
[----:B------:R-:W-:-:S05]  /*0100*/  IMAD R3, R0, 0x3, RZ ;  /* 0x0000000300037824 */ /* 0x000fca00078e02ff */
[----:B0-----:R-:W-:-:S04]  /*0110*/  IADD3 R2, P0, PT, R3, UR14, RZ ;  /* 0x0000000e03027c10 */ /* 0x001fc8000ff1e0ff */
[----:B------:R-:W-:-:S05]  /*0120*/  LEA.HI.X.SX32 R3, R3, UR15, 0x1, P0 ;  /* 0x0000000f03037c11 */ /* 0x000fca00080f0eff */
[----:B-1----:R-:W2:Y:S04]  /*0130*/  LDG.E.U8 R4, desc[UR4][R2.64] ;  /* 0x0000000402047981 */ /* 0x002ea8000c1e1100 */
[----:B------:R-:W3:Y:S04]  /*0140*/  LDG.E.U8 R5, desc[UR4][R2.64+0x1] ;  /* 0x0000010402057981 */ /* 0x000ee8000c1e1100 */
[----:B------:R0:W4:Y:S01]  /*0150*/  LDG.E.U8 R6, desc[UR4][R2.64+0x2] ;  /* 0x0000020402067981 */ /* 0x000122000c1e1100 */
[----:B------:R-:W-:Y:S01]  /*0160*/  UMOV UR8, 0x3126e979 ;  /* 0x3126e97900087882 */ /* 0x000fe20000000000 */
[----:B------:R-:W-:Y:S01]  /*0170*/  UMOV UR9, 0x3f7cac08 ;  /* 0x3f7cac0800097882 */ /* 0x000fe20000000000 */
[----:B0-----:R-:W-:-:S04]  /*0180*/  IADD3 R2, P0, PT, R0, UR12, RZ ;  /* 0x0000000c00027c10 */ /* 0x001fc8000ff1e0ff */
[----:B------:R-:W-:Y:S02]  /*0190*/  LEA.HI.X.SX32 R3, R0, UR13, 0x1, P0 ;  /* 0x0000000d00037c11 */ /* 0x000fe400080f0eff */
[----:B--2---:R-:W-:Y:S02]  /*01a0*/  I2FP.F32.U32 R4, R4 ;  /* 0x0000000400047245 */ /* 0x004fe40000201000 */
[----:B---3--:R-:W-:-:S03]  /*01b0*/  I2FP.F32.U32 R5, R5 ;  /* 0x0000000500057245 */ /* 0x008fc60000201000 */
[----:B------:R-:W-:Y:S01]  /*01c0*/  FMUL R4, R4, 0.20999999344348907471 ;  /* 0x3e570a3d04047820 */ /* 0x000fe20000400000 */
[----:B----4-:R-:W-:Y:S03]  /*01d0*/  I2F.F64.U16 R6, R6 ;  /* 0x0000000600067312 */ /* 0x010fe60000101800 */
[----:B------:R-:W-:-:S04]  /*01e0*/  FMUL R4, R4, 0.72000002861022949219 ;  /* 0x3f3851ec04047820 */ /* 0x000fc80000400000 */
[----:B------:R-:W-:-:S04]  /*01f0*/  FMUL R8, R4, R5 ;  /* 0x0000000504087220 */ /* 0x000fc80000400000 */
[----:B------:R-:W0:Y:S02]  /*0200*/  F2F.F64.F32 R4, R8 ;  /* 0x0000000800047310 */ /* 0x000e240000201800 */
[----:B0-----:R-:W-:-:S10]  /*0210*/  DFMA R4, R6, UR8, R4 ;  /* 0x0000000806047c2b */ /* 0x001fd40008000004 */
[----:B------:R-:W0:Y:S02]  /*0220*/  F2I.U32.F64.TRUNC R5, R4 ;  /* 0x0000000400057311 */ /* 0x000e24000030d000 */
[----:B0-----:R-:W-:Y:S01]  /*0230*/  STG.E.U8 desc[UR4][R2.64], R5 ;  /* 0x0000000502007986 */ /* 0x001fe2000c101104 */
[----:B------:R-:W-:Y:S05]  /*0240*/  EXIT ;  /* 0x000000000000794d */ /* 0x000fea0003800000 */
.L_x_0:
[----:B------:R-:W-:-:S00]  /*0250*/  BRA `(.L_x_0) ;  /* 0xfffffffc00fc7947 */ /* 0x000fc0000383ffff */
[----:B------:R-:W-:-:S00]  /*0260*/  NOP ;  /* 0x0000000000007918 */ /* 0x000fc00000000000 */
        /* <DEDUP_REMOVED lines=9> */
.L_x_1:


//--------------------- .nv.shared.reserved.0     --------------------------
	.section	.nv.shared.reserved.0,"aw",@nobits
	.weak		__nv_reservedSMEM_offset_0_alias
	.size		__nv_reservedSMEM_offset_0_alias, 0, 64
	.other		__nv_reservedSMEM_offset_0_alias,@"STO_CUDA_RESERVED_SHARED STV_DEFAULT"
__nv_reservedSMEM_offset_0_alias:
	.zero		0
	.zero		64


//--------------------- .nv.constant0._Z29color_to_grayscale_conversionPhS_ii --------------------------
	.section	.nv.constant0._Z29color_to_grayscale_conversionPhS_ii,"a",@progbits
	.sectionflags	@""
	.align	4
.nv.constant0._Z29color_to_grayscale_conversionPhS_ii:
	.zero		920


//--------------------- SYMBOLS --------------------------

	.type		.nv.reservedSmem.offset0,@object
	.size		.nv.reservedSmem.offset0,0x4
